//
// Generated by NVIDIA NVVM Compiler
//
// Compiler Build ID: CL-36424714
// Cuda compilation tools, release 13.0, V13.0.88
// Based on NVVM 20.0.0
//

.version 9.0
.target sm_100
.address_size 64

	// .globl	_Z13transposeSmemPbS_ii
// _ZZ13transposeSmemPbS_iiE4tile has been demoted

.visible .entry _Z13transposeSmemPbS_ii(
	.param .u64 .ptr .align 1 _Z13transposeSmemPbS_ii_param_0,
	.param .u64 .ptr .align 1 _Z13transposeSmemPbS_ii_param_1,
	.param .u32 _Z13transposeSmemPbS_ii_param_2,
	.param .u32 _Z13transposeSmemPbS_ii_param_3
)
{
	.reg .pred 	%p<11>;
	.reg .b16 	%rs<6>;
	.reg .b32 	%r<29>;
	.reg .b64 	%rd<11>;
	// demoted variable
	.shared .align 1 .b8 _ZZ13transposeSmemPbS_iiE4tile[128];
	ld.param.u64 	%rd2, [_Z13transposeSmemPbS_ii_param_0];
	ld.param.u64 	%rd3, [_Z13transposeSmemPbS_ii_param_1];
	ld.param.u32 	%r10, [_Z13transposeSmemPbS_ii_param_2];
	ld.param.u32 	%r11, [_Z13transposeSmemPbS_ii_param_3];
	cvta.to.global.u64 	%rd1, %rd3;
	mov.u32 	%r12, %ntid.x;
	mov.u32 	%r1, %ctaid.x;
	mul.lo.s32 	%r13, %r12, %r1;
	mov.u32 	%r2, %tid.x;
	add.s32 	%r14, %r13, %r2;
	mov.u32 	%r15, %ntid.y;
	mov.u32 	%r3, %ctaid.y;
	mul.lo.s32 	%r16, %r15, %r3;
	mov.u32 	%r4, %tid.y;
	add.s32 	%r17, %r16, %r4;
	mad.lo.s32 	%r5, %r4, %r12, %r2;
	mad.lo.s32 	%r6, %r10, %r17, %r14;
	div.u32 	%r7, %r5, %r15;
	mul.lo.s32 	%r18, %r7, %r15;
	sub.s32 	%r8, %r5, %r18;
	add.s32 	%r19, %r8, %r16;
	add.s32 	%r20, %r7, %r13;
	mad.lo.s32 	%r9, %r20, %r11, %r19;
	setp.ge.u32 	%p1, %r19, %r10;
	setp.ge.u32 	%p2, %r20, %r11;
	or.pred  	%p3, %p2, %p1;
	@%p3 bra 	$L__BB0_5;
	mov.u32 	%r21, %ctaid.z;
	setp.eq.s32 	%p4, %r21, 0;
	setp.eq.s32 	%p5, %r1, 2;
	and.pred  	%p6, %p4, %p5;
	setp.eq.s32 	%p7, %r3, 1;
	and.pred  	%p8, %p7, %p6;
	setp.lt.u32 	%p9, %r5, 32;
	and.pred  	%p10, %p8, %p9;
	@%p10 bra 	$L__BB0_3;
	cvt.u64.u32 	%rd4, %r6;
	add.s64 	%rd5, %rd1, %rd4;
	ld.global.u8 	%rs5, [%rd5];
	bra.uni 	$L__BB0_4;
$L__BB0_3:
	cvt.u64.u32 	%rd6, %r6;
	add.s64 	%rd7, %rd1, %rd6;
	mov.b16 	%rs5, 1;
	st.global.u8 	[%rd7], %rs5;
$L__BB0_4:
	shl.b32 	%r22, %r4, 4;
	mov.u32 	%r23, _ZZ13transposeSmemPbS_iiE4tile;
	add.s32 	%r24, %r23, %r22;
	add.s32 	%r25, %r24, %r2;
	st.shared.u8 	[%r25], %rs5;
	bar.sync 	0;
	shl.b32 	%r26, %r8, 4;
	add.s32 	%r27, %r23, %r26;
	add.s32 	%r28, %r27, %r7;
	ld.shared.u8 	%rs4, [%r28];
	cvt.u64.u32 	%rd8, %r9;
	cvta.to.global.u64 	%rd9, %rd2;
	add.s64 	%rd10, %rd9, %rd8;
	st.global.u8 	[%rd10], %rs4;
$L__BB0_5:
	ret;

}


// ===== COMPILED SASS (sm_100) =====

	.target	sm_100

	.elftype	@"ET_EXEC"


//--------------------- .note.nv.tkinfo           --------------------------
	.section	.note.nv.tkinfo,"",@"SHT_NOTE"
	.sectionflags	@"SHF_NOTE_NV_TKINFO"
	.tkinfo
        /*0018*/ 	.word	0x00000002
        /*0030*/ 	.string	""
        /*0030*/ 	.string	"ptxas"
        /*0030*/ 	.string	"Cuda compilation tools, release 13.0, V13.0.88"
        /*0030*/ 	.string	"Build cuda_13.0.r13.0/compiler.36424714_0"
        /*0030*/ 	.string	"-arch sm_100 -m 64 "



//--------------------- .note.nv.cuinfo           --------------------------
	.section	.note.nv.cuinfo,"",@"SHT_NOTE"
	.sectionflags	@"SHF_NOTE_NV_CUINFO"
        /*0018*/ 	.short	0x0002
        /*001a*/ 	.short	0x0064
        /*001c*/ 	.short	0x0082
	.zero		2


//--------------------- .nv.info                  --------------------------
	.section	.nv.info,"",@"SHT_CUDA_INFO"
	.align	4


	//----- nvinfo : EIATTR_REGCOUNT
	.align		4
        /*0000*/ 	.byte	0x04, 0x2f
        /*0002*/ 	.short	(.L_1 - .L_0)
	.align		4
.L_0:
        /*0004*/ 	.word	index@(_Z13transposeSmemPbS_ii)
        /*0008*/ 	.word	0x0000000e


	//----- nvinfo : EIATTR_FRAME_SIZE
	.align		4
.L_1:
        /*000c*/ 	.byte	0x04, 0x11
        /*000e*/ 	.short	(.L_3 - .L_2)
	.align		4
.L_2:
        /*0010*/ 	.word	index@(_Z13transposeSmemPbS_ii)
        /*0014*/ 	.word	0x00000000


	//----- nvinfo : EIATTR_MIN_STACK_SIZE
	.align		4
.L_3:
        /*0018*/ 	.byte	0x04, 0x12
        /*001a*/ 	.short	(.L_5 - .L_4)
	.align		4
.L_4:
        /*001c*/ 	.word	index@(_Z13transposeSmemPbS_ii)
        /*0020*/ 	.word	0x00000000
.L_5:


//--------------------- .nv.compat                --------------------------
	.section	.nv.compat,"",@"SHT_CUDA_COMPAT_INFO"
	.align	4
        /*0000*/ 	.byte	0x02, 0x09, 0x00, 0x00, 0x02, 0x02, 0x01, 0x00, 0x02, 0x05, 0x05, 0x00, 0x03, 0x07, 0x01, 0x01
        /*0010*/ 	.byte	0x02, 0x03, 0x00, 0x00, 0x02, 0x06, 0x01, 0x00, 0x04, 0x0b, 0x08, 0x00, 0x09, 0x00, 0x00, 0x00
        /*0020*/ 	.byte	0x00, 0x00, 0x00, 0x00


//--------------------- .nv.info._Z13transposeSmemPbS_ii --------------------------
	.section	.nv.info._Z13transposeSmemPbS_ii,"",@"SHT_CUDA_INFO"
	.sectionflags	@""
	.align	4


	//----- nvinfo : EIATTR_CUDA_API_VERSION
	.align		4
        /*0000*/ 	.byte	0x04, 0x37
        /*0002*/ 	.short	(.L_7 - .L_6)
.L_6:
        /*0004*/ 	.word	0x00000082


	//----- nvinfo : EIATTR_KPARAM_INFO
	.align		4
.L_7:
        /*0008*/ 	.byte	0x04, 0x17
        /*000a*/ 	.short	(.L_9 - .L_8)
.L_8:
        /*000c*/ 	.word	0x00000000
        /*0010*/ 	.short	0x0003
        /*0012*/ 	.short	0x0014
        /*0014*/ 	.byte	0x00, 0xf0, 0x11, 0x00


	//----- nvinfo : EIATTR_KPARAM_INFO
	.align		4
.L_9:
        /*0018*/ 	.byte	0x04, 0x17
        /*001a*/ 	.short	(.L_11 - .L_10)
.L_10:
        /*001c*/ 	.word	0x00000000
        /*0020*/ 	.short	0x0002
        /*0022*/ 	.short	0x0010
        /*0024*/ 	.byte	0x00, 0xf0, 0x11, 0x00


	//----- nvinfo : EIATTR_KPARAM_INFO
	.align		4
.L_11:
        /*0028*/ 	.byte	0x04, 0x17
        /*002a*/ 	.short	(.L_13 - .L_12)
.L_12:
        /*002c*/ 	.word	0x00000000
        /*0030*/ 	.short	0x0001
        /*0032*/ 	.short	0x0008
        /*0034*/ 	.byte	0x00, 0xf5, 0x21, 0x00


	//----- nvinfo : EIATTR_KPARAM_INFO
	.align		4
.L_13:
        /*0038*/ 	.byte	0x04, 0x17
        /*003a*/ 	.short	(.L_15 - .L_14)
.L_14:
        /*003c*/ 	.word	0x00000000
        /*0040*/ 	.short	0x0000
        /*0042*/ 	.short	0x0000
        /*0044*/ 	.byte	0x00, 0xf5, 0x21, 0x00


	//----- nvinfo : EIATTR_SPARSE_MMA_MASK
	.align		4
.L_15:
        /*0048*/ 	.byte	0x03, 0x50
        /*004a*/ 	.short	0x0000


	//----- nvinfo : EIATTR_MAXREG_COUNT
	.align		4
        /*004c*/ 	.byte	0x03, 0x1b
        /*004e*/ 	.short	0x00ff


	//----- nvinfo : EIATTR_NUM_BARRIERS
	.align		4
        /*0050*/ 	.byte	0x02, 0x4c
        /*0052*/ 	.byte	0x01
	.zero		1


	//----- nvinfo : EIATTR_MERCURY_ISA_VERSION
	.align		4
        /*0054*/ 	.byte	0x03, 0x5f
        /*0056*/ 	.short	0x0101


	//----- nvinfo : EIATTR_VRC_CTA_INIT_COUNT
	.align		4
        /*0058*/ 	.byte	0x02, 0x4a
	.zero		1
	.zero		1


	//----- nvinfo : EIATTR_EXIT_INSTR_OFFSETS
	.align		4
        /*005c*/ 	.byte	0x04, 0x1c
        /*005e*/ 	.short	(.L_17 - .L_16)


	//   ....[0]....
.L_16:
        /*0060*/ 	.word	0x00000250


	//   ....[1]....
        /*0064*/ 	.word	0x00000430


	//----- nvinfo : EIATTR_CBANK_PARAM_SIZE
	.align		4
.L_17:
        /*0068*/ 	.byte	0x03, 0x19
        /*006a*/ 	.short	0x0018


	//----- nvinfo : EIATTR_PARAM_CBANK
	.align		4
        /*006c*/ 	.byte	0x04, 0x0a
        /*006e*/ 	.short	(.L_19 - .L_18)
	.align		4
.L_18:
        /*0070*/ 	.word	index@(.nv.constant0._Z13transposeSmemPbS_ii)
        /*0074*/ 	.short	0x0380
        /*0076*/ 	.short	0x0018


	//----- nvinfo : EIATTR_SW_WAR
	.align		4
.L_19:
        /*0078*/ 	.byte	0x04, 0x36
        /*007a*/ 	.short	(.L_21 - .L_20)
.L_20:
        /*007c*/ 	.word	0x00000008
.L_21:


//--------------------- .nv.callgraph             --------------------------
	.section	.nv.callgraph,"",@"SHT_CUDA_CALLGRAPH"
	.align	4
	.sectionentsize	8
	.align		4
        /*0000*/ 	.word	0x00000000
	.align		4
        /*0004*/ 	.word	0xffffffff
	.align		4
        /*0008*/ 	.word	0x00000000
	.align		4
        /*000c*/ 	.word	0xfffffffe
	.align		4
        /*0010*/ 	.word	0x00000000
	.align		4
        /*0014*/ 	.word	0xfffffffd
	.align		4
        /*0018*/ 	.word	0x00000000
	.align		4
        /*001c*/ 	.word	0xfffffffc


//--------------------- .text._Z13transposeSmemPbS_ii --------------------------
	.section	.text._Z13transposeSmemPbS_ii,"ax",@progbits
	.align	128
        .global         _Z13transposeSmemPbS_ii
        .type           _Z13transposeSmemPbS_ii,@function
        .size           _Z13transposeSmemPbS_ii,(.L_x_1 - _Z13transposeSmemPbS_ii)
        .other          _Z13transposeSmemPbS_ii,@"STO_CUDA_ENTRY STV_DEFAULT"
_Z13transposeSmemPbS_ii:
.text._Z13transposeSmemPbS_ii:
[----:B------:R-:W-:Y:S01]  /*0000*/  LDC R1, c[0x0][0x37c] ;  /* 0x0000df00ff017b82 */ /* 0x000fe20000000800 */
[----:B------:R-:W0:Y:S01]  /*0010*/  LDCU UR4, c[0x0][0x360] ;  /* 0x00006c00ff0477ac */ /* 0x000e220008000800 */
[----:B------:R-:W0:Y:S01]  /*0020*/  S2R R0, SR_TID.X ;  /* 0x0000000000007919 */ /* 0x000e220000002100 */
[----:B------:R-:W1:Y:S01]  /*0030*/  LDCU UR5, c[0x0][0x364] ;  /* 0x00006c80ff0577ac */ /* 0x000e620008000800 */
[----:B------:R-:W0:Y:S01]  /*0040*/  S2R R10, SR_TID.Y ;  /* 0x00000000000a7919 */ /* 0x000e220000002200 */
[----:B------:R-:W2:Y:S01]  /*0050*/  LDCU.64 UR6, c[0x0][0x390] ;  /* 0x00007200ff0677ac */ /* 0x000ea20008000a00 */
[----:B------:R-:W3:Y:S01]  /*0060*/  S2R R11, SR_CTAID.Y ;  /* 0x00000000000b7919 */ /* 0x000ee20000002600 */
[----:B------:R-:W4:Y:S01]  /*0070*/  S2R R9, SR_CTAID.X ;  /* 0x0000000000097919 */ /* 0x000f220000002500 */
[----:B-1----:R-:W1:Y:S01]  /*0080*/  I2F.U32.RP R5, UR5 ;  /* 0x0000000500057d06 */ /* 0x002e620008209000 */
[----:B------:R-:W-:-:S07]  /*0090*/  ISETP.NE.U32.AND P2, PT, RZ, UR5, PT ;  /* 0x00000005ff007c0c */ /* 0x000fce000bf45070 */
[----:B-1----:R-:W1:Y:S01]  /*00a0*/  MUFU.RCP R5, R5 ;  /* 0x0000000500057308 */ /* 0x002e620000001000 */
[----:B0-----:R-:W-:Y:S02]  /*00b0*/  IMAD R4, R10, UR4, R0 ;  /* 0x000000040a047c24 */ /* 0x001fe4000f8e0200 */
[----:B-1----:R-:W-:-:S05]  /*00c0*/  VIADD R2, R5, 0xffffffe ;  /* 0x0ffffffe05027836 */ /* 0x002fca0000000000 */
[----:B------:R0:W1:Y:S02]  /*00d0*/  F2I.FTZ.U32.TRUNC.NTZ R3, R2 ;  /* 0x0000000200037305 */ /* 0x000064000021f000 */
[----:B0-----:R-:W-:Y:S02]  /*00e0*/  HFMA2 R2, -RZ, RZ, 0, 0 ;  /* 0x00000000ff027431 */ /* 0x001fe400000001ff */
[----:B-1----:R-:W-:-:S04]  /*00f0*/  IMAD.MOV R7, RZ, RZ, -R3 ;  /* 0x000000ffff077224 */ /* 0x002fc800078e0a03 */
[----:B------:R-:W-:-:S04]  /*0100*/  IMAD R7, R7, UR5, RZ ;  /* 0x0000000507077c24 */ /* 0x000fc8000f8e02ff */
[----:B------:R-:W-:-:S04]  /*0110*/  IMAD.HI.U32 R3, R3, R7, R2 ;  /* 0x0000000703037227 */ /* 0x000fc800078e0002 */
[----:B----4-:R-:W-:Y:S02]  /*0120*/  IMAD R2, R9, UR4, R0 ;  /* 0x0000000409027c24 */ /* 0x010fe4000f8e0200 */
[----:B------:R-:W-:-:S04]  /*0130*/  IMAD.HI.U32 R5, R3, R4, RZ ;  /* 0x0000000403057227 */ /* 0x000fc800078e00ff */
[----:B------:R-:W-:-:S04]  /*0140*/  IMAD.MOV R3, RZ, RZ, -R5 ;  /* 0x000000ffff037224 */ /* 0x000fc800078e0a05 */
[----:B------:R-:W-:-:S05]  /*0150*/  IMAD R3, R3, UR5, R4 ;  /* 0x0000000503037c24 */ /* 0x000fca000f8e0204 */
[----:B------:R-:W-:-:S13]  /*0160*/  ISETP.GE.U32.AND P0, PT, R3, UR5, PT ;  /* 0x0000000503007c0c */ /* 0x000fda000bf06070 */
[----:B------:R-:W-:Y:S01]  /*0170*/  @P0 VIADD R3, R3, -UR5 ;  /* 0x8000000503030c36 */ /* 0x000fe20008000000 */
[----:B------:R-:W-:-:S04]  /*0180*/  @P0 IADD3 R5, PT, PT, R5, 0x1, RZ ;  /* 0x0000000105050810 */ /* 0x000fc80007ffe0ff */
[----:B------:R-:W-:-:S13]  /*0190*/  ISETP.GE.U32.AND P1, PT, R3, UR5, PT ;  /* 0x0000000503007c0c */ /* 0x000fda000bf26070 */
[----:B------:R-:W-:Y:S01]  /*01a0*/  @P1 VIADD R5, R5, 0x1 ;  /* 0x0000000105051836 */ /* 0x000fe20000000000 */
[----:B------:R-:W-:-:S04]  /*01b0*/  @!P2 LOP3.LUT R5, RZ, UR5, RZ, 0x33, !PT ;  /* 0x00000005ff05ac12 */ /* 0x000fc8000f8e33ff */
[----:B------:R-:W-:Y:S01]  /*01c0*/  IADD3 R3, PT, PT, -R5, RZ, RZ ;  /* 0x000000ff05037210 */ /* 0x000fe20007ffe1ff */
[----:B------:R-:W-:-:S04]  /*01d0*/  IMAD R8, R9, UR4, R5 ;  /* 0x0000000409087c24 */ /* 0x000fc8000f8e0205 */
[----:B------:R-:W-:Y:S02]  /*01e0*/  IMAD R6, R3, UR5, R4 ;  /* 0x0000000503067c24 */ /* 0x000fe4000f8e0204 */
[C---:B---3--:R-:W-:Y:S02]  /*01f0*/  IMAD R3, R11.reuse, UR5, R10 ;  /* 0x000000050b037c24 */ /* 0x048fe4000f8e020a */
[----:B------:R-:W-:Y:S02]  /*0200*/  IMAD R7, R11, UR5, R6 ;  /* 0x000000050b077c24 */ /* 0x000fe4000f8e0206 */
[----:B--2---:R-:W-:-:S03]  /*0210*/  IMAD R2, R3, UR6, R2 ;  /* 0x0000000603027c24 */ /* 0x004fc6000f8e0202 */
[----:B------:R-:W-:Y:S01]  /*0220*/  ISETP.GE.U32.AND P0, PT, R7, UR6, PT ;  /* 0x0000000607007c0c */ /* 0x000fe2000bf06070 */
[----:B------:R-:W-:-:S03]  /*0230*/  IMAD R7, R8, UR7, R7 ;  /* 0x0000000708077c24 */ /* 0x000fc6000f8e0207 */
[----:B------:R-:W-:-:S13]  /*0240*/  ISETP.GE.U32.OR P0, PT, R8, UR7, P0 ;  /* 0x0000000708007c0c */ /* 0x000fda0008706470 */
[----:B------:R-:W-:Y:S05]  /*0250*/  @P0 EXIT ;  /* 0x000000000000094d */ /* 0x000fea0003800000 */
[----:B------:R-:W0:Y:S01]  /*0260*/  S2R R3, SR_CTAID.Z ;  /* 0x0000000000037919 */ /* 0x000e220000002700 */
[----:B------:R-:W1:Y:S01]  /*0270*/  LDCU.64 UR4, c[0x0][0x388] ;  /* 0x00007100ff0477ac */ /* 0x000e620008000a00 */
[----:B------:R-:W-:Y:S01]  /*0280*/  ISETP.NE.AND P0, PT, R9, 0x2, PT ;  /* 0x000000020900780c */ /* 0x000fe20003f05270 */
[----:B------:R-:W2:Y:S01]  /*0290*/  LDCU.64 UR6, c[0x0][0x358] ;  /* 0x00006b00ff0677ac */ /* 0x000ea20008000a00 */
[----:B-1----:R-:W-:Y:S02]  /*02a0*/  IADD3 R2, P1, PT, R2, UR4, RZ ;  /* 0x0000000402027c10 */ /* 0x002fe4000ff3e0ff */
[----:B0-----:R-:W-:-:S03]  /*02b0*/  ISETP.EQ.AND P0, PT, R3, RZ, !P0 ;  /* 0x000000ff0300720c */ /* 0x001fc60004702270 */
[----:B------:R-:W-:Y:S01]  /*02c0*/  IMAD.X R3, RZ, RZ, UR5, P1 ;  /* 0x00000005ff037e24 */ /* 0x000fe200088e06ff */
[----:B------:R-:W-:-:S04]  /*02d0*/  ISETP.EQ.AND P0, PT, R11, 0x1, P0 ;  /* 0x000000010b00780c */ /* 0x000fc80000702270 */
[----:B------:R-:W-:-:S13]  /*02e0*/  ISETP.LT.U32.AND P0, PT, R4, 0x20, P0 ;  /* 0x000000200400780c */ /* 0x000fda0000701070 */
[----:B--2---:R-:W2:Y:S01]  /*02f0*/  @!P0 LDG.E.U8 R8, desc[UR6][R2.64] ;  /* 0x0000000602088981 */ /* 0x004ea2000c1e1100 */
[----:B------:R-:W0:Y:S01]  /*0300*/  S2UR UR5, SR_CgaCtaId ;  /* 0x00000000000579c3 */ /* 0x000e220000008800 */
[----:B------:R-:W-:Y:S01]  /*0310*/  UMOV UR4, 0x400 ;  /* 0x0000040000047882 */ /* 0x000fe20000000000 */
[----:B------:R-:W-:Y:S01]  /*0320*/  MOV R4, 0x1 ;  /* 0x0000000100047802 */ /* 0x000fe20000000f00 */
[----:B0-----:R-:W-:-:S06]  /*0330*/  ULEA UR4, UR5, UR4, 0x18 ;  /* 0x0000000405047291 */ /* 0x001fcc000f8ec0ff */
[----:B------:R-:W-:Y:S01]  /*0340*/  LEA R9, R10, UR4, 0x4 ;  /* 0x000000040a097c11 */ /* 0x000fe2000f8e20ff */
[----:B------:R-:W-:Y:S01]  /*0350*/  IMAD.MOV.U32 R10, RZ, RZ, 0x1 ;  /* 0x00000001ff0a7424 */ /* 0x000fe200078e00ff */
[----:B------:R-:W-:Y:S02]  /*0360*/  LEA R6, R6, UR4, 0x4 ;  /* 0x0000000406067c11 */ /* 0x000fe4000f8e20ff */
[----:B------:R-:W-:Y:S01]  /*0370*/  IADD3 R9, PT, PT, R9, R0, RZ ;  /* 0x0000000009097210 */ /* 0x000fe20007ffe0ff */
[----:B------:R-:W0:Y:S01]  /*0380*/  LDCU.64 UR4, c[0x0][0x380] ;  /* 0x00007000ff0477ac */ /* 0x000e220008000a00 */
[----:B------:R-:W-:Y:S01]  /*0390*/  @P0 PRMT R0, R4, 0x7610, R0 ;  /* 0x0000761004000816 */ /* 0x000fe20000000000 */
[----:B------:R-:W-:-:S04]  /*03a0*/  IMAD.IADD R6, R5, 0x1, R6 ;  /* 0x0000000105067824 */ /* 0x000fc800078e0206 */
[----:B------:R-:W-:Y:S01]  /*03b0*/  @P0 STG.E.U8 desc[UR6][R2.64], R0 ;  /* 0x0000000002000986 */ /* 0x000fe2000c101106 */
[----:B------:R-:W-:Y:S02]  /*03c0*/  @P0 PRMT R8, R10, 0x7610, R8 ;  /* 0x000076100a080816 */ /* 0x000fe40000000008 */
[----:B0-----:R-:W-:-:S03]  /*03d0*/  IADD3 R4, P0, PT, R7, UR4, RZ ;  /* 0x0000000407047c10 */ /* 0x001fc6000ff1e0ff */
[----:B--2---:R-:W-:Y:S01]  /*03e0*/  STS.U8 [R9], R8 ;  /* 0x0000000809007388 */ /* 0x004fe20000000000 */
[----:B------:R-:W-:Y:S01]  /*03f0*/  IADD3.X R5, PT, PT, RZ, UR5, RZ, P0, !PT ;  /* 0x00000005ff057c10 */ /* 0x000fe200087fe4ff */
[----:B------:R-:W-:Y:S06]  /*0400*/  BAR.SYNC.DEFER_BLOCKING 0x0 ;  /* 0x0000000000007b1d */ /* 0x000fec0000010000 */
[----:B------:R-:W0:Y:S04]  /*0410*/  LDS.U8 R11, [R6] ;  /* 0x00000000060b7984 */ /* 0x000e280000000000 */
[----:B0-----:R-:W-:Y:S01]  /*0420*/  STG.E.U8 desc[UR6][R4.64], R11 ;  /* 0x0000000b04007986 */ /* 0x001fe2000c101106 */
[----:B------:R-:W-:Y:S05]  /*0430*/  EXIT ;  /* 0x000000000000794d */ /* 0x000fea0003800000 */
.L_x_0:
[----:B------:R-:W-:-:S00]  /*0440*/  BRA `(.L_x_0) ;  /* 0xfffffffc00fc7947 */ /* 0x000fc0000383ffff */
[----:B------:R-:W-:-:S00]  /*0450*/  NOP ;  /* 0x0000000000007918 */ /* 0x000fc00000000000 */
        /* <DEDUP_REMOVED lines=10> */
.L_x_1:


//--------------------- .nv.shared._Z13transposeSmemPbS_ii --------------------------
	.section	.nv.shared._Z13transposeSmemPbS_ii,"aw",@nobits
	.sectionflags	@""
.nv.shared._Z13transposeSmemPbS_ii:
	.zero		1152


//--------------------- .nv.shared.reserved.0     --------------------------
	.section	.nv.shared.reserved.0,"aw",@nobits
	.weak		__nv_reservedSMEM_offset_0_alias
	.size		__nv_reservedSMEM_offset_0_alias, 0, 64
	.other		__nv_reservedSMEM_offset_0_alias,@"STO_CUDA_RESERVED_SHARED STV_DEFAULT"
__nv_reservedSMEM_offset_0_alias:
	.zero		0
	.zero		64


//--------------------- .nv.constant0._Z13transposeSmemPbS_ii --------------------------
	.section	.nv.constant0._Z13transposeSmemPbS_ii,"a",@progbits
	.sectionflags	@""
	.align	4
.nv.constant0._Z13transposeSmemPbS_ii:
	.zero		920


//--------------------- SYMBOLS --------------------------

	.type		.nv.reservedSmem.offset0,@object
	.size		.nv.reservedSmem.offset0,0x4
	.type		.nv.reservedSmem.cap,@object
	.size		.nv.reservedSmem.cap,0x4
